//
// Generated by NVIDIA NVVM Compiler
//
// Compiler Build ID: CL-36424714
// Cuda compilation tools, release 13.0, V13.0.88
// Based on NVVM 20.0.0
//

.version 9.0
.target sm_100
.address_size 64

	// .globl	_Z16naiveTransKernelPfS_iii
// _ZZ21notSoNaivaTransKernelPfS_iiiE4tile has been demoted
// _ZZ19notABankTransKernelPfS_iiiE4tile has been demoted

.visible .entry _Z16naiveTransKernelPfS_iii(
	.param .u64 .ptr .align 1 _Z16naiveTransKernelPfS_iii_param_0,
	.param .u64 .ptr .align 1 _Z16naiveTransKernelPfS_iii_param_1,
	.param .u32 _Z16naiveTransKernelPfS_iii_param_2,
	.param .u32 _Z16naiveTransKernelPfS_iii_param_3,
	.param .u32 _Z16naiveTransKernelPfS_iii_param_4
)
{
	.reg .pred 	%p<35>;
	.reg .b32 	%r<34>;
	.reg .b32 	%f<13>;
	.reg .b64 	%rd<21>;

	ld.param.u64 	%rd7, [_Z16naiveTransKernelPfS_iii_param_0];
	ld.param.u64 	%rd8, [_Z16naiveTransKernelPfS_iii_param_1];
	ld.param.u32 	%r10, [_Z16naiveTransKernelPfS_iii_param_2];
	ld.param.u32 	%r11, [_Z16naiveTransKernelPfS_iii_param_3];
	ld.param.u32 	%r12, [_Z16naiveTransKernelPfS_iii_param_4];
	cvta.to.global.u64 	%rd1, %rd8;
	mov.u32 	%r13, %ctaid.x;
	shl.b32 	%r14, %r13, 5;
	mov.u32 	%r15, %tid.x;
	add.s32 	%r1, %r14, %r15;
	mov.u32 	%r16, %ctaid.y;
	shl.b32 	%r17, %r16, 5;
	mov.u32 	%r18, %tid.y;
	add.s32 	%r2, %r17, %r18;
	setp.lt.s32 	%p5, %r12, 1;
	@%p5 bra 	$L__BB0_29;
	cvta.to.global.u64 	%rd9, %rd7;
	setp.eq.s32 	%p6, %r12, 1;
	mad.lo.s32 	%r3, %r2, %r10, %r1;
	mul.wide.s32 	%rd10, %r3, 4;
	add.s64 	%rd2, %rd1, %rd10;
	mad.lo.s32 	%r19, %r11, %r1, %r2;
	mul.wide.s32 	%rd11, %r19, 4;
	add.s64 	%rd3, %rd9, %rd11;
	@%p6 bra 	$L__BB0_20;
	setp.lt.s32 	%p7, %r1, %r10;
	setp.lt.s32 	%p8, %r2, %r11;
	and.pred  	%p1, %p7, %p8;
	add.s32 	%r20, %r2, 8;
	setp.lt.s32 	%p9, %r20, %r11;
	and.pred  	%p2, %p7, %p9;
	shl.b32 	%r21, %r10, 3;
	add.s32 	%r22, %r3, %r21;
	mul.wide.s32 	%rd12, %r22, 4;
	add.s64 	%rd4, %rd1, %rd12;
	add.s32 	%r23, %r2, 16;
	setp.lt.s32 	%p10, %r23, %r11;
	and.pred  	%p3, %p7, %p10;
	shl.b32 	%r24, %r10, 4;
	add.s32 	%r25, %r3, %r24;
	mul.wide.s32 	%rd13, %r25, 4;
	add.s64 	%rd5, %rd1, %rd13;
	add.s32 	%r26, %r2, 24;
	setp.lt.s32 	%p11, %r26, %r11;
	and.pred  	%p4, %p7, %p11;
	add.s32 	%r27, %r25, %r21;
	mul.wide.s32 	%rd14, %r27, 4;
	add.s64 	%rd6, %rd1, %rd14;
	and.b32  	%r28, %r12, 2147483646;
	neg.s32 	%r33, %r28;
$L__BB0_3:
	.pragma "nounroll";
	not.pred 	%p12, %p1;
	@%p12 bra 	$L__BB0_5;
	ld.global.f32 	%f1, [%rd2];
	st.global.f32 	[%rd3], %f1;
$L__BB0_5:
	not.pred 	%p13, %p2;
	@%p13 bra 	$L__BB0_7;
	ld.global.f32 	%f2, [%rd4];
	st.global.f32 	[%rd3+32], %f2;
$L__BB0_7:
	not.pred 	%p14, %p3;
	@%p14 bra 	$L__BB0_9;
	ld.global.f32 	%f3, [%rd5];
	st.global.f32 	[%rd3+64], %f3;
$L__BB0_9:
	not.pred 	%p15, %p4;
	@%p15 bra 	$L__BB0_11;
	ld.global.f32 	%f4, [%rd6];
	st.global.f32 	[%rd3+96], %f4;
$L__BB0_11:
	@%p12 bra 	$L__BB0_13;
	ld.global.f32 	%f5, [%rd2];
	st.global.f32 	[%rd3], %f5;
$L__BB0_13:
	@%p13 bra 	$L__BB0_15;
	ld.global.f32 	%f6, [%rd4];
	st.global.f32 	[%rd3+32], %f6;
$L__BB0_15:
	@%p14 bra 	$L__BB0_17;
	ld.global.f32 	%f7, [%rd5];
	st.global.f32 	[%rd3+64], %f7;
$L__BB0_17:
	@%p15 bra 	$L__BB0_19;
	ld.global.f32 	%f8, [%rd6];
	st.global.f32 	[%rd3+96], %f8;
$L__BB0_19:
	add.s32 	%r33, %r33, 2;
	setp.ne.s32 	%p20, %r33, 0;
	@%p20 bra 	$L__BB0_3;
$L__BB0_20:
	and.b32  	%r29, %r12, 1;
	setp.eq.b32 	%p21, %r29, 1;
	not.pred 	%p22, %p21;
	@%p22 bra 	$L__BB0_29;
	setp.ge.s32 	%p23, %r1, %r10;
	setp.ge.s32 	%p24, %r2, %r11;
	or.pred  	%p25, %p23, %p24;
	@%p25 bra 	$L__BB0_23;
	ld.global.f32 	%f9, [%rd2];
	st.global.f32 	[%rd3], %f9;
$L__BB0_23:
	setp.ge.s32 	%p26, %r1, %r10;
	add.s32 	%r7, %r2, 8;
	setp.ge.s32 	%p27, %r7, %r11;
	or.pred  	%p28, %p26, %p27;
	@%p28 bra 	$L__BB0_25;
	mad.lo.s32 	%r30, %r7, %r10, %r1;
	mul.wide.s32 	%rd15, %r30, 4;
	add.s64 	%rd16, %rd1, %rd15;
	ld.global.f32 	%f10, [%rd16];
	st.global.f32 	[%rd3+32], %f10;
$L__BB0_25:
	setp.ge.s32 	%p29, %r1, %r10;
	add.s32 	%r8, %r2, 16;
	setp.ge.s32 	%p30, %r8, %r11;
	or.pred  	%p31, %p29, %p30;
	@%p31 bra 	$L__BB0_27;
	mad.lo.s32 	%r31, %r8, %r10, %r1;
	mul.wide.s32 	%rd17, %r31, 4;
	add.s64 	%rd18, %rd1, %rd17;
	ld.global.f32 	%f11, [%rd18];
	st.global.f32 	[%rd3+64], %f11;
$L__BB0_27:
	setp.ge.s32 	%p32, %r1, %r10;
	add.s32 	%r9, %r2, 24;
	setp.ge.s32 	%p33, %r9, %r11;
	or.pred  	%p34, %p32, %p33;
	@%p34 bra 	$L__BB0_29;
	mad.lo.s32 	%r32, %r9, %r10, %r1;
	mul.wide.s32 	%rd19, %r32, 4;
	add.s64 	%rd20, %rd1, %rd19;
	ld.global.f32 	%f12, [%rd20];
	st.global.f32 	[%rd3+96], %f12;
$L__BB0_29:
	ret;

}
	// .globl	_Z21notSoNaivaTransKernelPfS_iii
.visible .entry _Z21notSoNaivaTransKernelPfS_iii(
	.param .u64 .ptr .align 1 _Z21notSoNaivaTransKernelPfS_iii_param_0,
	.param .u64 .ptr .align 1 _Z21notSoNaivaTransKernelPfS_iii_param_1,
	.param .u32 _Z21notSoNaivaTransKernelPfS_iii_param_2,
	.param .u32 _Z21notSoNaivaTransKernelPfS_iii_param_3,
	.param .u32 _Z21notSoNaivaTransKernelPfS_iii_param_4
)
{
	.reg .pred 	%p<29>;
	.reg .b32 	%r<45>;
	.reg .b32 	%f<9>;
	.reg .b64 	%rd<21>;
	// demoted variable
	.shared .align 4 .b8 _ZZ21notSoNaivaTransKernelPfS_iiiE4tile[4224];
	ld.param.u64 	%rd9, [_Z21notSoNaivaTransKernelPfS_iii_param_0];
	ld.param.u64 	%rd10, [_Z21notSoNaivaTransKernelPfS_iii_param_1];
	ld.param.u32 	%r6, [_Z21notSoNaivaTransKernelPfS_iii_param_2];
	ld.param.u32 	%r7, [_Z21notSoNaivaTransKernelPfS_iii_param_3];
	ld.param.u32 	%r8, [_Z21notSoNaivaTransKernelPfS_iii_param_4];
	setp.lt.s32 	%p9, %r8, 1;
	@%p9 bra 	$L__BB1_19;
	mov.u32 	%r9, %ctaid.x;
	shl.b32 	%r10, %r9, 5;
	mov.u32 	%r11, %tid.x;
	add.s32 	%r12, %r10, %r11;
	mov.u32 	%r13, %ctaid.y;
	shl.b32 	%r14, %r13, 5;
	mov.u32 	%r15, %tid.y;
	add.s32 	%r16, %r14, %r15;
	add.s32 	%r18, %r14, %r11;
	add.s32 	%r19, %r10, %r15;
	cvta.to.global.u64 	%rd11, %rd9;
	cvta.to.global.u64 	%rd12, %rd10;
	setp.lt.s32 	%p10, %r12, %r6;
	shl.b32 	%r20, %r11, 2;
	mov.u32 	%r21, _ZZ21notSoNaivaTransKernelPfS_iiiE4tile;
	add.s32 	%r22, %r21, %r20;
	setp.lt.s32 	%p11, %r18, %r7;
	shl.b32 	%r23, %r11, 7;
	add.s32 	%r24, %r22, %r23;
	setp.lt.s32 	%p12, %r16, %r7;
	and.pred  	%p1, %p10, %p12;
	mad.lo.s32 	%r25, %r16, %r6, %r12;
	mul.wide.s32 	%rd13, %r25, 4;
	add.s64 	%rd1, %rd12, %rd13;
	mad.lo.s32 	%r1, %r15, 132, %r22;
	add.s32 	%r26, %r16, 8;
	setp.lt.s32 	%p13, %r26, %r7;
	and.pred  	%p2, %p10, %p13;
	shl.b32 	%r27, %r6, 3;
	add.s32 	%r28, %r25, %r27;
	mul.wide.s32 	%rd14, %r28, 4;
	add.s64 	%rd2, %rd12, %rd14;
	add.s32 	%r29, %r16, 16;
	setp.lt.s32 	%p14, %r29, %r7;
	and.pred  	%p3, %p10, %p14;
	shl.b32 	%r30, %r6, 4;
	add.s32 	%r31, %r25, %r30;
	mul.wide.s32 	%rd15, %r31, 4;
	add.s64 	%rd3, %rd12, %rd15;
	add.s32 	%r32, %r16, 24;
	setp.lt.s32 	%p15, %r32, %r7;
	and.pred  	%p4, %p10, %p15;
	add.s32 	%r33, %r31, %r27;
	mul.wide.s32 	%rd16, %r33, 4;
	add.s64 	%rd4, %rd12, %rd16;
	setp.lt.s32 	%p16, %r19, %r6;
	and.pred  	%p5, %p11, %p16;
	shl.b32 	%r34, %r15, 2;
	add.s32 	%r2, %r24, %r34;
	mad.lo.s32 	%r35, %r19, %r7, %r18;
	mul.wide.s32 	%rd17, %r35, 4;
	add.s64 	%rd5, %rd11, %rd17;
	add.s32 	%r36, %r19, 8;
	setp.lt.s32 	%p17, %r36, %r6;
	and.pred  	%p6, %p11, %p17;
	shl.b32 	%r37, %r7, 3;
	add.s32 	%r38, %r35, %r37;
	mul.wide.s32 	%rd18, %r38, 4;
	add.s64 	%rd6, %rd11, %rd18;
	add.s32 	%r39, %r19, 16;
	setp.lt.s32 	%p18, %r39, %r6;
	and.pred  	%p7, %p11, %p18;
	shl.b32 	%r40, %r7, 4;
	add.s32 	%r41, %r35, %r40;
	mul.wide.s32 	%rd19, %r41, 4;
	add.s64 	%rd7, %rd11, %rd19;
	add.s32 	%r42, %r19, 24;
	setp.lt.s32 	%p19, %r42, %r6;
	and.pred  	%p8, %p11, %p19;
	add.s32 	%r43, %r41, %r37;
	mul.wide.s32 	%rd20, %r43, 4;
	add.s64 	%rd8, %rd11, %rd20;
	neg.s32 	%r44, %r8;
	not.pred 	%p20, %p1;
	not.pred 	%p21, %p2;
	not.pred 	%p22, %p3;
	not.pred 	%p23, %p4;
	not.pred 	%p24, %p5;
	not.pred 	%p25, %p6;
	not.pred 	%p26, %p7;
	not.pred 	%p27, %p8;
$L__BB1_2:
	@%p20 bra 	$L__BB1_4;
	ld.global.f32 	%f1, [%rd1];
	st.shared.f32 	[%r1], %f1;
$L__BB1_4:
	@%p21 bra 	$L__BB1_6;
	ld.global.f32 	%f2, [%rd2];
	st.shared.f32 	[%r1+1056], %f2;
$L__BB1_6:
	@%p22 bra 	$L__BB1_8;
	ld.global.f32 	%f3, [%rd3];
	st.shared.f32 	[%r1+2112], %f3;
$L__BB1_8:
	@%p23 bra 	$L__BB1_10;
	ld.global.f32 	%f4, [%rd4];
	st.shared.f32 	[%r1+3168], %f4;
$L__BB1_10:
	bar.sync 	0;
	@%p24 bra 	$L__BB1_12;
	ld.shared.f32 	%f5, [%r2];
	st.global.f32 	[%rd5], %f5;
$L__BB1_12:
	@%p25 bra 	$L__BB1_14;
	ld.shared.f32 	%f6, [%r2+32];
	st.global.f32 	[%rd6], %f6;
$L__BB1_14:
	@%p26 bra 	$L__BB1_16;
	ld.shared.f32 	%f7, [%r2+64];
	st.global.f32 	[%rd7], %f7;
$L__BB1_16:
	@%p27 bra 	$L__BB1_18;
	ld.shared.f32 	%f8, [%r2+96];
	st.global.f32 	[%rd8], %f8;
$L__BB1_18:
	bar.sync 	0;
	add.s32 	%r44, %r44, 1;
	setp.ne.s32 	%p28, %r44, 0;
	@%p28 bra 	$L__BB1_2;
$L__BB1_19:
	ret;

}
	// .globl	_Z19notABankTransKernelPfS_iii
.visible .entry _Z19notABankTransKernelPfS_iii(
	.param .u64 .ptr .align 1 _Z19notABankTransKernelPfS_iii_param_0,
	.param .u64 .ptr .align 1 _Z19notABankTransKernelPfS_iii_param_1,
	.param .u32 _Z19notABankTransKernelPfS_iii_param_2,
	.param .u32 _Z19notABankTransKernelPfS_iii_param_3,
	.param .u32 _Z19notABankTransKernelPfS_iii_param_4
)
{
	.reg .pred 	%p<29>;
	.reg .b32 	%r<45>;
	.reg .b32 	%f<9>;
	.reg .b64 	%rd<21>;
	// demoted variable
	.shared .align 4 .b8 _ZZ19notABankTransKernelPfS_iiiE4tile[4096];
	ld.param.u64 	%rd9, [_Z19notABankTransKernelPfS_iii_param_0];
	ld.param.u64 	%rd10, [_Z19notABankTransKernelPfS_iii_param_1];
	ld.param.u32 	%r6, [_Z19notABankTransKernelPfS_iii_param_2];
	ld.param.u32 	%r7, [_Z19notABankTransKernelPfS_iii_param_3];
	ld.param.u32 	%r8, [_Z19notABankTransKernelPfS_iii_param_4];
	setp.lt.s32 	%p9, %r8, 1;
	@%p9 bra 	$L__BB2_19;
	mov.u32 	%r9, %ctaid.x;
	shl.b32 	%r10, %r9, 5;
	mov.u32 	%r11, %tid.x;
	add.s32 	%r12, %r10, %r11;
	mov.u32 	%r13, %ctaid.y;
	shl.b32 	%r14, %r13, 5;
	mov.u32 	%r15, %tid.y;
	add.s32 	%r16, %r14, %r15;
	add.s32 	%r18, %r14, %r11;
	add.s32 	%r19, %r10, %r15;
	cvta.to.global.u64 	%rd11, %rd9;
	cvta.to.global.u64 	%rd12, %rd10;
	setp.lt.s32 	%p10, %r12, %r6;
	shl.b32 	%r20, %r11, 2;
	mov.u32 	%r21, _ZZ19notABankTransKernelPfS_iiiE4tile;
	add.s32 	%r22, %r21, %r20;
	setp.lt.s32 	%p11, %r18, %r7;
	mad.lo.s32 	%r23, %r11, 124, %r22;
	setp.lt.s32 	%p12, %r16, %r7;
	and.pred  	%p1, %p10, %p12;
	mad.lo.s32 	%r24, %r16, %r6, %r12;
	mul.wide.s32 	%rd13, %r24, 4;
	add.s64 	%rd1, %rd12, %rd13;
	shl.b32 	%r25, %r15, 7;
	add.s32 	%r1, %r22, %r25;
	add.s32 	%r26, %r16, 8;
	setp.lt.s32 	%p13, %r26, %r7;
	and.pred  	%p2, %p10, %p13;
	shl.b32 	%r27, %r6, 3;
	add.s32 	%r28, %r24, %r27;
	mul.wide.s32 	%rd14, %r28, 4;
	add.s64 	%rd2, %rd12, %rd14;
	add.s32 	%r29, %r16, 16;
	setp.lt.s32 	%p14, %r29, %r7;
	and.pred  	%p3, %p10, %p14;
	shl.b32 	%r30, %r6, 4;
	add.s32 	%r31, %r24, %r30;
	mul.wide.s32 	%rd15, %r31, 4;
	add.s64 	%rd3, %rd12, %rd15;
	add.s32 	%r32, %r16, 24;
	setp.lt.s32 	%p15, %r32, %r7;
	and.pred  	%p4, %p10, %p15;
	add.s32 	%r33, %r31, %r27;
	mul.wide.s32 	%rd16, %r33, 4;
	add.s64 	%rd4, %rd12, %rd16;
	setp.lt.s32 	%p16, %r19, %r6;
	and.pred  	%p5, %p11, %p16;
	shl.b32 	%r34, %r15, 2;
	add.s32 	%r2, %r23, %r34;
	mad.lo.s32 	%r35, %r19, %r7, %r18;
	mul.wide.s32 	%rd17, %r35, 4;
	add.s64 	%rd5, %rd11, %rd17;
	add.s32 	%r36, %r19, 8;
	setp.lt.s32 	%p17, %r36, %r6;
	and.pred  	%p6, %p11, %p17;
	shl.b32 	%r37, %r7, 3;
	add.s32 	%r38, %r35, %r37;
	mul.wide.s32 	%rd18, %r38, 4;
	add.s64 	%rd6, %rd11, %rd18;
	add.s32 	%r39, %r19, 16;
	setp.lt.s32 	%p18, %r39, %r6;
	and.pred  	%p7, %p11, %p18;
	shl.b32 	%r40, %r7, 4;
	add.s32 	%r41, %r35, %r40;
	mul.wide.s32 	%rd19, %r41, 4;
	add.s64 	%rd7, %rd11, %rd19;
	add.s32 	%r42, %r19, 24;
	setp.lt.s32 	%p19, %r42, %r6;
	and.pred  	%p8, %p11, %p19;
	add.s32 	%r43, %r41, %r37;
	mul.wide.s32 	%rd20, %r43, 4;
	add.s64 	%rd8, %rd11, %rd20;
	neg.s32 	%r44, %r8;
	not.pred 	%p20, %p1;
	not.pred 	%p21, %p2;
	not.pred 	%p22, %p3;
	not.pred 	%p23, %p4;
	not.pred 	%p24, %p5;
	not.pred 	%p25, %p6;
	not.pred 	%p26, %p7;
	not.pred 	%p27, %p8;
$L__BB2_2:
	@%p20 bra 	$L__BB2_4;
	ld.global.f32 	%f1, [%rd1];
	st.shared.f32 	[%r1], %f1;
$L__BB2_4:
	@%p21 bra 	$L__BB2_6;
	ld.global.f32 	%f2, [%rd2];
	st.shared.f32 	[%r1+1024], %f2;
$L__BB2_6:
	@%p22 bra 	$L__BB2_8;
	ld.global.f32 	%f3, [%rd3];
	st.shared.f32 	[%r1+2048], %f3;
$L__BB2_8:
	@%p23 bra 	$L__BB2_10;
	ld.global.f32 	%f4, [%rd4];
	st.shared.f32 	[%r1+3072], %f4;
$L__BB2_10:
	bar.sync 	0;
	@%p24 bra 	$L__BB2_12;
	ld.shared.f32 	%f5, [%r2];
	st.global.f32 	[%rd5], %f5;
$L__BB2_12:
	@%p25 bra 	$L__BB2_14;
	ld.shared.f32 	%f6, [%r2+32];
	st.global.f32 	[%rd6], %f6;
$L__BB2_14:
	@%p26 bra 	$L__BB2_16;
	ld.shared.f32 	%f7, [%r2+64];
	st.global.f32 	[%rd7], %f7;
$L__BB2_16:
	@%p27 bra 	$L__BB2_18;
	ld.shared.f32 	%f8, [%r2+96];
	st.global.f32 	[%rd8], %f8;
$L__BB2_18:
	bar.sync 	0;
	add.s32 	%r44, %r44, 1;
	setp.ne.s32 	%p28, %r44, 0;
	@%p28 bra 	$L__BB2_2;
$L__BB2_19:
	ret;

}


// ===== COMPILED SASS (sm_100) =====

	.target	sm_100

	.elftype	@"ET_EXEC"


//--------------------- .note.nv.tkinfo           --------------------------
	.section	.note.nv.tkinfo,"",@"SHT_NOTE"
	.sectionflags	@"SHF_NOTE_NV_TKINFO"
	.tkinfo
        /*0018*/ 	.word	0x00000002
        /*0030*/ 	.string	""
        /*0030*/ 	.string	"ptxas"
        /*0030*/ 	.string	"Cuda compilation tools, release 13.0, V13.0.88"
        /*0030*/ 	.string	"Build cuda_13.0.r13.0/compiler.36424714_0"
        /*0030*/ 	.string	"-arch sm_100 -m 64 "



//--------------------- .note.nv.cuinfo           --------------------------
	.section	.note.nv.cuinfo,"",@"SHT_NOTE"
	.sectionflags	@"SHF_NOTE_NV_CUINFO"
        /*0018*/ 	.short	0x0002
        /*001a*/ 	.short	0x0064
        /*001c*/ 	.short	0x0082
	.zero		2


//--------------------- .nv.info                  --------------------------
	.section	.nv.info,"",@"SHT_CUDA_INFO"
	.align	4


	//----- nvinfo : EIATTR_REGCOUNT
	.align		4
        /*0000*/ 	.byte	0x04, 0x2f
        /*0002*/ 	.short	(.L_1 - .L_0)
	.align		4
.L_0:
        /*0004*/ 	.word	index@(_Z16naiveTransKernelPfS_iii)
        /*0008*/ 	.word	0x00000014


	//----- nvinfo : EIATTR_FRAME_SIZE
	.align		4
.L_1:
        /*000c*/ 	.byte	0x04, 0x11
        /*000e*/ 	.short	(.L_3 - .L_2)
	.align		4
.L_2:
        /*0010*/ 	.word	index@(_Z16naiveTransKernelPfS_iii)
        /*0014*/ 	.word	0x00000000


	//----- nvinfo : EIATTR_REGCOUNT
	.align		4
.L_3:
        /*0018*/ 	.byte	0x04, 0x2f
        /*001a*/ 	.short	(.L_5 - .L_4)
	.align		4
.L_4:
        /*001c*/ 	.word	index@(_Z21notSoNaivaTransKernelPfS_iii)
        /*0020*/ 	.word	0x00000020


	//----- nvinfo : EIATTR_FRAME_SIZE
	.align		4
.L_5:
        /*0024*/ 	.byte	0x04, 0x11
        /*0026*/ 	.short	(.L_7 - .L_6)
	.align		4
.L_6:
        /*0028*/ 	.word	index@(_Z21notSoNaivaTransKernelPfS_iii)
        /*002c*/ 	.word	0x00000000


	//----- nvinfo : EIATTR_REGCOUNT
	.align		4
.L_7:
        /*0030*/ 	.byte	0x04, 0x2f
        /*0032*/ 	.short	(.L_9 - .L_8)
	.align		4
.L_8:
        /*0034*/ 	.word	index@(_Z19notABankTransKernelPfS_iii)
        /*0038*/ 	.word	0x00000020


	//----- nvinfo : EIATTR_FRAME_SIZE
	.align		4
.L_9:
        /*003c*/ 	.byte	0x04, 0x11
        /*003e*/ 	.short	(.L_11 - .L_10)
	.align		4
.L_10:
        /*0040*/ 	.word	index@(_Z19notABankTransKernelPfS_iii)
        /*0044*/ 	.word	0x00000000


	//----- nvinfo : EIATTR_MIN_STACK_SIZE
	.align		4
.L_11:
        /*0048*/ 	.byte	0x04, 0x12
        /*004a*/ 	.short	(.L_13 - .L_12)
	.align		4
.L_12:
        /*004c*/ 	.word	index@(_Z19notABankTransKernelPfS_iii)
        /*0050*/ 	.word	0x00000000


	//----- nvinfo : EIATTR_MIN_STACK_SIZE
	.align		4
.L_13:
        /*0054*/ 	.byte	0x04, 0x12
        /*0056*/ 	.short	(.L_15 - .L_14)
	.align		4
.L_14:
        /*0058*/ 	.word	index@(_Z21notSoNaivaTransKernelPfS_iii)
        /*005c*/ 	.word	0x00000000


	//----- nvinfo : EIATTR_MIN_STACK_SIZE
	.align		4
.L_15:
        /*0060*/ 	.byte	0x04, 0x12
        /*0062*/ 	.short	(.L_17 - .L_16)
	.align		4
.L_16:
        /*0064*/ 	.word	index@(_Z16naiveTransKernelPfS_iii)
        /*0068*/ 	.word	0x00000000
.L_17:


//--------------------- .nv.compat                --------------------------
	.section	.nv.compat,"",@"SHT_CUDA_COMPAT_INFO"
	.align	4
        /*0000*/ 	.byte	0x02, 0x09, 0x00, 0x00, 0x02, 0x02, 0x01, 0x00, 0x02, 0x05, 0x05, 0x00, 0x03, 0x07, 0x01, 0x01
        /*0010*/ 	.byte	0x02, 0x03, 0x00, 0x00, 0x02, 0x06, 0x01, 0x00, 0x04, 0x0b, 0x08, 0x00, 0x09, 0x00, 0x00, 0x00
        /*0020*/ 	.byte	0x00, 0x00, 0x00, 0x00


//--------------------- .nv.info._Z19notABankTransKernelPfS_iii --------------------------
	.section	.nv.info._Z19notABankTransKernelPfS_iii,"",@"SHT_CUDA_INFO"
	.sectionflags	@""
	.align	4


	//----- nvinfo : EIATTR_CUDA_API_VERSION
	.align		4
        /*0000*/ 	.byte	0x04, 0x37
        /*0002*/ 	.short	(.L_19 - .L_18)
.L_18:
        /*0004*/ 	.word	0x00000082


	//----- nvinfo : EIATTR_KPARAM_INFO
	.align		4
.L_19:
        /*0008*/ 	.byte	0x04, 0x17
        /*000a*/ 	.short	(.L_21 - .L_20)
.L_20:
        /*000c*/ 	.word	0x00000000
        /*0010*/ 	.short	0x0004
        /*0012*/ 	.short	0x0018
        /*0014*/ 	.byte	0x00, 0xf0, 0x11, 0x00


	//----- nvinfo : EIATTR_KPARAM_INFO
	.align		4
.L_21:
        /*0018*/ 	.byte	0x04, 0x17
        /*001a*/ 	.short	(.L_23 - .L_22)
.L_22:
        /*001c*/ 	.word	0x00000000
        /*0020*/ 	.short	0x0003
        /*0022*/ 	.short	0x0014
        /*0024*/ 	.byte	0x00, 0xf0, 0x11, 0x00


	//----- nvinfo : EIATTR_KPARAM_INFO
	.align		4
.L_23:
        /*0028*/ 	.byte	0x04, 0x17
        /*002a*/ 	.short	(.L_25 - .L_24)
.L_24:
        /*002c*/ 	.word	0x00000000
        /*0030*/ 	.short	0x0002
        /*0032*/ 	.short	0x0010
        /*0034*/ 	.byte	0x00, 0xf0, 0x11, 0x00


	//----- nvinfo : EIATTR_KPARAM_INFO
	.align		4
.L_25:
        /*0038*/ 	.byte	0x04, 0x17
        /*003a*/ 	.short	(.L_27 - .L_26)
.L_26:
        /*003c*/ 	.word	0x00000000
        /*0040*/ 	.short	0x0001
        /*0042*/ 	.short	0x0008
        /*0044*/ 	.byte	0x00, 0xf5, 0x21, 0x00


	//----- nvinfo : EIATTR_KPARAM_INFO
	.align		4
.L_27:
        /*0048*/ 	.byte	0x04, 0x17
        /*004a*/ 	.short	(.L_29 - .L_28)
.L_28:
        /*004c*/ 	.word	0x00000000
        /*0050*/ 	.short	0x0000
        /*0052*/ 	.short	0x0000
        /*0054*/ 	.byte	0x00, 0xf5, 0x21, 0x00


	//----- nvinfo : EIATTR_SPARSE_MMA_MASK
	.align		4
.L_29:
        /*0058*/ 	.byte	0x03, 0x50
        /*005a*/ 	.short	0x0000


	//----- nvinfo : EIATTR_MAXREG_COUNT
	.align		4
        /*005c*/ 	.byte	0x03, 0x1b
        /*005e*/ 	.short	0x00ff


	//----- nvinfo : EIATTR_NUM_BARRIERS
	.align		4
        /*0060*/ 	.byte	0x02, 0x4c
        /*0062*/ 	.byte	0x01
	.zero		1


	//----- nvinfo : EIATTR_MERCURY_ISA_VERSION
	.align		4
        /*0064*/ 	.byte	0x03, 0x5f
        /*0066*/ 	.short	0x0101


	//----- nvinfo : EIATTR_VRC_CTA_INIT_COUNT
	.align		4
        /*0068*/ 	.byte	0x02, 0x4a
	.zero		1
	.zero		1


	//----- nvinfo : EIATTR_EXIT_INSTR_OFFSETS
	.align		4
        /*006c*/ 	.byte	0x04, 0x1c
        /*006e*/ 	.short	(.L_31 - .L_30)


	//   ....[0]....
.L_30:
        /*0070*/ 	.word	0x00000030


	//   ....[1]....
        /*0074*/ 	.word	0x00000530


	//----- nvinfo : EIATTR_CBANK_PARAM_SIZE
	.align		4
.L_31:
        /*0078*/ 	.byte	0x03, 0x19
        /*007a*/ 	.short	0x001c


	//----- nvinfo : EIATTR_PARAM_CBANK
	.align		4
        /*007c*/ 	.byte	0x04, 0x0a
        /*007e*/ 	.short	(.L_33 - .L_32)
	.align		4
.L_32:
        /*0080*/ 	.word	index@(.nv.constant0._Z19notABankTransKernelPfS_iii)
        /*0084*/ 	.short	0x0380
        /*0086*/ 	.short	0x001c


	//----- nvinfo : EIATTR_SW_WAR
	.align		4
.L_33:
        /*0088*/ 	.byte	0x04, 0x36
        /*008a*/ 	.short	(.L_35 - .L_34)
.L_34:
        /*008c*/ 	.word	0x00000008
.L_35:


//--------------------- .nv.info._Z21notSoNaivaTransKernelPfS_iii --------------------------
	.section	.nv.info._Z21notSoNaivaTransKernelPfS_iii,"",@"SHT_CUDA_INFO"
	.sectionflags	@""
	.align	4


	//----- nvinfo : EIATTR_CUDA_API_VERSION
	.align		4
        /*0000*/ 	.byte	0x04, 0x37
        /*0002*/ 	.short	(.L_37 - .L_36)
.L_36:
        /*0004*/ 	.word	0x00000082


	//----- nvinfo : EIATTR_KPARAM_INFO
	.align		4
.L_37:
        /*0008*/ 	.byte	0x04, 0x17
        /*000a*/ 	.short	(.L_39 - .L_38)
.L_38:
        /*000c*/ 	.word	0x00000000
        /*0010*/ 	.short	0x0004
        /*0012*/ 	.short	0x0018
        /*0014*/ 	.byte	0x00, 0xf0, 0x11, 0x00


	//----- nvinfo : EIATTR_KPARAM_INFO
	.align		4
.L_39:
        /*0018*/ 	.byte	0x04, 0x17
        /*001a*/ 	.short	(.L_41 - .L_40)
.L_40:
        /*001c*/ 	.word	0x00000000
        /*0020*/ 	.short	0x0003
        /*0022*/ 	.short	0x0014
        /*0024*/ 	.byte	0x00, 0xf0, 0x11, 0x00


	//----- nvinfo : EIATTR_KPARAM_INFO
	.align		4
.L_41:
        /*0028*/ 	.byte	0x04, 0x17
        /*002a*/ 	.short	(.L_43 - .L_42)
.L_42:
        /*002c*/ 	.word	0x00000000
        /*0030*/ 	.short	0x0002
        /*0032*/ 	.short	0x0010
        /*0034*/ 	.byte	0x00, 0xf0, 0x11, 0x00


	//----- nvinfo : EIATTR_KPARAM_INFO
	.align		4
.L_43:
        /*0038*/ 	.byte	0x04, 0x17
        /*003a*/ 	.short	(.L_45 - .L_44)
.L_44:
        /*003c*/ 	.word	0x00000000
        /*0040*/ 	.short	0x0001
        /*0042*/ 	.short	0x0008
        /*0044*/ 	.byte	0x00, 0xf5, 0x21, 0x00


	//----- nvinfo : EIATTR_KPARAM_INFO
	.align		4
.L_45:
        /*0048*/ 	.byte	0x04, 0x17
        /*004a*/ 	.short	(.L_47 - .L_46)
.L_46:
        /*004c*/ 	.word	0x00000000
        /*0050*/ 	.short	0x0000
        /*0052*/ 	.short	0x0000
        /*0054*/ 	.byte	0x00, 0xf5, 0x21, 0x00


	//----- nvinfo : EIATTR_SPARSE_MMA_MASK
	.align		4
.L_47:
        /*0058*/ 	.byte	0x03, 0x50
        /*005a*/ 	.short	0x0000


	//----- nvinfo : EIATTR_MAXREG_COUNT
	.align		4
        /*005c*/ 	.byte	0x03, 0x1b
        /*005e*/ 	.short	0x00ff


	//----- nvinfo : EIATTR_NUM_BARRIERS
	.align		4
        /*0060*/ 	.byte	0x02, 0x4c
        /*0062*/ 	.byte	0x01
	.zero		1


	//----- nvinfo : EIATTR_MERCURY_ISA_VERSION
	.align		4
        /*0064*/ 	.byte	0x03, 0x5f
        /*0066*/ 	.short	0x0101


	//----- nvinfo : EIATTR_VRC_CTA_INIT_COUNT
	.align		4
        /*0068*/ 	.byte	0x02, 0x4a
	.zero		1
	.zero		1


	//----- nvinfo : EIATTR_EXIT_INSTR_OFFSETS
	.align		4
        /*006c*/ 	.byte	0x04, 0x1c
        /*006e*/ 	.short	(.L_49 - .L_48)


	//   ....[0]....
.L_48:
        /*0070*/ 	.word	0x00000030


	//   ....[1]....
        /*0074*/ 	.word	0x00000530


	//----- nvinfo : EIATTR_CBANK_PARAM_SIZE
	.align		4
.L_49:
        /*0078*/ 	.byte	0x03, 0x19
        /*007a*/ 	.short	0x001c


	//----- nvinfo : EIATTR_PARAM_CBANK
	.align		4
        /*007c*/ 	.byte	0x04, 0x0a
        /*007e*/ 	.short	(.L_51 - .L_50)
	.align		4
.L_50:
        /*0080*/ 	.word	index@(.nv.constant0._Z21notSoNaivaTransKernelPfS_iii)
        /*0084*/ 	.short	0x0380
        /*0086*/ 	.short	0x001c


	//----- nvinfo : EIATTR_SW_WAR
	.align		4
.L_51:
        /*0088*/ 	.byte	0x04, 0x36
        /*008a*/ 	.short	(.L_53 - .L_52)
.L_52:
        /*008c*/ 	.word	0x00000008
.L_53:


//--------------------- .nv.info._Z16naiveTransKernelPfS_iii --------------------------
	.section	.nv.info._Z16naiveTransKernelPfS_iii,"",@"SHT_CUDA_INFO"
	.sectionflags	@""
	.align	4


	//----- nvinfo : EIATTR_CUDA_API_VERSION
	.align		4
        /*0000*/ 	.byte	0x04, 0x37
        /*0002*/ 	.short	(.L_55 - .L_54)
.L_54:
        /*0004*/ 	.word	0x00000082


	//----- nvinfo : EIATTR_KPARAM_INFO
	.align		4
.L_55:
        /*0008*/ 	.byte	0x04, 0x17
        /*000a*/ 	.short	(.L_57 - .L_56)
.L_56:
        /*000c*/ 	.word	0x00000000
        /*0010*/ 	.short	0x0004
        /*0012*/ 	.short	0x0018
        /*0014*/ 	.byte	0x00, 0xf0, 0x11, 0x00


	//----- nvinfo : EIATTR_KPARAM_INFO
	.align		4
.L_57:
        /*0018*/ 	.byte	0x04, 0x17
        /*001a*/ 	.short	(.L_59 - .L_58)
.L_58:
        /*001c*/ 	.word	0x00000000
        /*0020*/ 	.short	0x0003
        /*0022*/ 	.short	0x0014
        /*0024*/ 	.byte	0x00, 0xf0, 0x11, 0x00


	//----- nvinfo : EIATTR_KPARAM_INFO
	.align		4
.L_59:
        /*0028*/ 	.byte	0x04, 0x17
        /*002a*/ 	.short	(.L_61 - .L_60)
.L_60:
        /*002c*/ 	.word	0x00000000
        /*0030*/ 	.short	0x0002
        /*0032*/ 	.short	0x0010
        /*0034*/ 	.byte	0x00, 0xf0, 0x11, 0x00


	//----- nvinfo : EIATTR_KPARAM_INFO
	.align		4
.L_61:
        /*0038*/ 	.byte	0x04, 0x17
        /*003a*/ 	.short	(.L_63 - .L_62)
.L_62:
        /*003c*/ 	.word	0x00000000
        /*0040*/ 	.short	0x0001
        /*0042*/ 	.short	0x0008
        /*0044*/ 	.byte	0x00, 0xf5, 0x21, 0x00


	//----- nvinfo : EIATTR_KPARAM_INFO
	.align		4
.L_63:
        /*0048*/ 	.byte	0x04, 0x17
        /*004a*/ 	.short	(.L_65 - .L_64)
.L_64:
        /*004c*/ 	.word	0x00000000
        /*0050*/ 	.short	0x0000
        /*0052*/ 	.short	0x0000
        /*0054*/ 	.byte	0x00, 0xf5, 0x21, 0x00


	//----- nvinfo : EIATTR_SPARSE_MMA_MASK
	.align		4
.L_65:
        /*0058*/ 	.byte	0x03, 0x50
        /*005a*/ 	.short	0x0000


	//----- nvinfo : EIATTR_MAXREG_COUNT
	.align		4
        /*005c*/ 	.byte	0x03, 0x1b
        /*005e*/ 	.short	0x00ff


	//----- nvinfo : EIATTR_MERCURY_ISA_VERSION
	.align		4
        /*0060*/ 	.byte	0x03, 0x5f
        /*0062*/ 	.short	0x0101


	//----- nvinfo : EIATTR_VRC_CTA_INIT_COUNT
	.align		4
        /*0064*/ 	.byte	0x02, 0x4a
	.zero		1
	.zero		1


	//----- nvinfo : EIATTR_EXIT_INSTR_OFFSETS
	.align		4
        /*0068*/ 	.byte	0x04, 0x1c
        /*006a*/ 	.short	(.L_67 - .L_66)


	//   ....[0]....
.L_66:
        /*006c*/ 	.word	0x00000070


	//   ....[1]....
        /*0070*/ 	.word	0x00000520


	//   ....[2]....
        /*0074*/ 	.word	0x000006e0


	//   ....[3]....
        /*0078*/ 	.word	0x00000740


	//----- nvinfo : EIATTR_CRS_STACK_SIZE
	.align		4
.L_67:
        /*007c*/ 	.byte	0x04, 0x1e
        /*007e*/ 	.short	(.L_69 - .L_68)
.L_68:
        /*0080*/ 	.word	0x00000000


	//----- nvinfo : EIATTR_CBANK_PARAM_SIZE
	.align		4
.L_69:
        /*0084*/ 	.byte	0x03, 0x19
        /*0086*/ 	.short	0x001c


	//----- nvinfo : EIATTR_PARAM_CBANK
	.align		4
        /*0088*/ 	.byte	0x04, 0x0a
        /*008a*/ 	.short	(.L_71 - .L_70)
	.align		4
.L_70:
        /*008c*/ 	.word	index@(.nv.constant0._Z16naiveTransKernelPfS_iii)
        /*0090*/ 	.short	0x0380
        /*0092*/ 	.short	0x001c


	//----- nvinfo : EIATTR_SW_WAR
	.align		4
.L_71:
        /*0094*/ 	.byte	0x04, 0x36
        /*0096*/ 	.short	(.L_73 - .L_72)
.L_72:
        /*0098*/ 	.word	0x00000008
.L_73:


//--------------------- .nv.callgraph             --------------------------
	.section	.nv.callgraph,"",@"SHT_CUDA_CALLGRAPH"
	.align	4
	.sectionentsize	8
	.align		4
        /*0000*/ 	.word	0x00000000
	.align		4
        /*0004*/ 	.word	0xffffffff
	.align		4
        /*0008*/ 	.word	0x00000000
	.align		4
        /*000c*/ 	.word	0xfffffffe
	.align		4
        /*0010*/ 	.word	0x00000000
	.align		4
        /*0014*/ 	.word	0xfffffffd
	.align		4
        /*0018*/ 	.word	0x00000000
	.align		4
        /*001c*/ 	.word	0xfffffffc


//--------------------- .text._Z19notABankTransKernelPfS_iii --------------------------
	.section	.text._Z19notABankTransKernelPfS_iii,"ax",@progbits
	.align	128
        .global         _Z19notABankTransKernelPfS_iii
        .type           _Z19notABankTransKernelPfS_iii,@function
        .size           _Z19notABankTransKernelPfS_iii,(.L_x_25 - _Z19notABankTransKernelPfS_iii)
        .other          _Z19notABankTransKernelPfS_iii,@"STO_CUDA_ENTRY STV_DEFAULT"
_Z19notABankTransKernelPfS_iii:
.text._Z19notABankTransKernelPfS_iii:
[----:B------:R-:W-:Y:S08]  /*0000*/  LDC R1, c[0x0][0x37c] ;  /* 0x0000df00ff017b82 */ /* 0x000ff00000000800 */
[----:B------:R-:W0:Y:S02]  /*0010*/  LDC R19, c[0x0][0x398] ;  /* 0x0000e600ff137b82 */ /* 0x000e240000000800 */
[----:B0-----:R-:W-:-:S13]  /*0020*/  ISETP.GE.AND P0, PT, R19, 0x1, PT ;  /* 0x000000011300780c */ /* 0x001fda0003f06270 */
[----:B------:R-:W-:Y:S05]  /*0030*/  @!P0 EXIT ;  /* 0x000000000000894d */ /* 0x000fea0003800000 */
[----:B------:R-:W0:Y:S01]  /*0040*/  S2R R0, SR_TID.X ;  /* 0x0000000000007919 */ /* 0x000e220000002100 */
[----:B------:R-:W1:Y:S01]  /*0050*/  S2UR UR5, SR_CgaCtaId ;  /* 0x00000000000579c3 */ /* 0x000e620000008800 */
[----:B------:R-:W-:Y:S01]  /*0060*/  UMOV UR4, 0x400 ;  /* 0x0000040000047882 */ /* 0x000fe20000000000 */
[----:B------:R-:W-:Y:S01]  /*0070*/  IMAD.MOV R19, RZ, RZ, -R19 ;  /* 0x000000ffff137224 */ /* 0x000fe200078e0a13 */
[----:B------:R-:W2:Y:S01]  /*0080*/  S2R R9, SR_CTAID.X ;  /* 0x0000000000097919 */ /* 0x000ea20000002500 */
[----:B------:R-:W3:Y:S04]  /*0090*/  S2R R2, SR_TID.Y ;  /* 0x0000000000027919 */ /* 0x000ee80000002200 */
[----:B------:R-:W4:Y:S01]  /*00a0*/  LDC.64 R4, c[0x0][0x390] ;  /* 0x0000e400ff047b82 */ /* 0x000f220000000a00 */
[----:B------:R-:W5:Y:S07]  /*00b0*/  S2R R3, SR_CTAID.Y ;  /* 0x0000000000037919 */ /* 0x000f6e0000002600 */
[----:B------:R-:W5:Y:S01]  /*00c0*/  LDC.64 R10, c[0x0][0x388] ;  /* 0x0000e200ff0a7b82 */ /* 0x000f620000000a00 */
[----:B-1----:R-:W-:-:S06]  /*00d0*/  ULEA UR4, UR5, UR4, 0x18 ;  /* 0x0000000405047291 */ /* 0x002fcc000f8ec0ff */
[----:B0-----:R-:W-:Y:S01]  /*00e0*/  LEA R18, R0, UR4, 0x2 ;  /* 0x0000000400127c11 */ /* 0x001fe2000f8e10ff */
[----:B--2---:R-:W-:-:S04]  /*00f0*/  IMAD R7, R9, 0x20, R0 ;  /* 0x0000002009077824 */ /* 0x004fc800078e0200 */
[----:B------:R-:W0:Y:S01]  /*0100*/  LDCU.64 UR4, c[0x0][0x358] ;  /* 0x00006b00ff0477ac */ /* 0x000e220008000a00 */
[----:B---3--:R-:W-:Y:S01]  /*0110*/  IMAD R9, R9, 0x20, R2 ;  /* 0x0000002009097824 */ /* 0x008fe200078e0202 */
[----:B----4-:R-:W-:Y:S01]  /*0120*/  ISETP.GE.AND P5, PT, R7, R4, PT ;  /* 0x000000040700720c */ /* 0x010fe20003fa6270 */
[C---:B-----5:R-:W-:Y:S01]  /*0130*/  IMAD R12, R3.reuse, 0x20, R0 ;  /* 0x00000020030c7824 */ /* 0x060fe200078e0200 */
[----:B------:R-:W-:Y:S01]  /*0140*/  LEA R6, R3, R2, 0x5 ;  /* 0x0000000203067211 */ /* 0x000fe200078e28ff */
[C---:B------:R-:W-:Y:S01]  /*0150*/  VIADD R3, R9.reuse, 0x8 ;  /* 0x0000000809037836 */ /* 0x040fe20000000000 */
[----:B------:R-:W-:Y:S01]  /*0160*/  IADD3 R13, PT, PT, R9, 0x10, RZ ;  /* 0x00000010090d7810 */ /* 0x000fe20007ffe0ff */
[--C-:B------:R-:W-:Y:S01]  /*0170*/  IMAD R0, R0, 0x7c, R18.reuse ;  /* 0x0000007c00007824 */ /* 0x100fe200078e0212 */
[-C--:B------:R-:W-:Y:S01]  /*0180*/  ISETP.GE.AND P3, PT, R12, R5.reuse, PT ;  /* 0x000000050c00720c */ /* 0x080fe20003f66270 */
[----:B------:R-:W-:Y:S01]  /*0190*/  IMAD R18, R2, 0x80, R18 ;  /* 0x0000008002127824 */ /* 0x000fe200078e0212 */
[-C--:B------:R-:W-:Y:S01]  /*01a0*/  ISETP.LT.AND P6, PT, R6, R5.reuse, !P5 ;  /* 0x000000050600720c */ /* 0x080fe20006fc1270 */
[----:B------:R-:W-:Y:S01]  /*01b0*/  IMAD R0, R2, 0x4, R0 ;  /* 0x0000000402007824 */ /* 0x000fe200078e0200 */
[-C--:B------:R-:W-:Y:S01]  /*01c0*/  ISETP.LT.AND P0, PT, R3, R4.reuse, !P3 ;  /* 0x000000040300720c */ /* 0x080fe20005f01270 */
[C---:B------:R-:W-:Y:S01]  /*01d0*/  VIADD R8, R6.reuse, 0x8 ;  /* 0x0000000806087836 */ /* 0x040fe20000000000 */
[----:B------:R-:W1:Y:S01]  /*01e0*/  LDC.64 R2, c[0x0][0x380] ;  /* 0x0000e000ff027b82 */ /* 0x000e620000000a00 */
[-C--:B------:R-:W-:Y:S01]  /*01f0*/  ISETP.LT.AND P1, PT, R13, R4.reuse, !P3 ;  /* 0x000000040d00720c */ /* 0x080fe20005f21270 */
[CC--:B------:R-:W-:Y:S01]  /*0200*/  IMAD R12, R9.reuse, R5.reuse, R12 ;  /* 0x00000005090c7224 */ /* 0x0c0fe200078e020c */
[C---:B------:R-:W-:Y:S01]  /*0210*/  IADD3 R13, PT, PT, R9.reuse, 0x18, RZ ;  /* 0x00000018090d7810 */ /* 0x040fe20007ffe0ff */
[-C--:B------:R-:W-:Y:S01]  /*0220*/  IMAD R7, R6, R4.reuse, R7 ;  /* 0x0000000406077224 */ /* 0x080fe200078e0207 */
[----:B------:R-:W-:Y:S01]  /*0230*/  ISETP.LT.AND P4, PT, R8, R5, !P5 ;  /* 0x000000050800720c */ /* 0x000fe20006f81270 */
[----:B------:R-:W-:Y:S01]  /*0240*/  VIADD R14, R6, 0x10 ;  /* 0x00000010060e7836 */ /* 0x000fe20000000000 */
[-C--:B------:R-:W-:Y:S01]  /*0250*/  ISETP.LT.AND P2, PT, R9, R4.reuse, !P3 ;  /* 0x000000040900720c */ /* 0x080fe20005f41270 */
[----:B------:R-:W-:Y:S01]  /*0260*/  IMAD R15, R4, 0x10, R7 ;  /* 0x00000010040f7824 */ /* 0x000fe200078e0207 */
[----:B------:R-:W-:Y:S01]  /*0270*/  ISETP.LT.AND P3, PT, R13, R4, !P3 ;  /* 0x000000040d00720c */ /* 0x000fe20005f61270 */
[C-C-:B------:R-:W-:Y:S01]  /*0280*/  IMAD R16, R5.reuse, 0x10, R12.reuse ;  /* 0x0000001005107824 */ /* 0x140fe200078e020c */
[----:B------:R-:W-:Y:S01]  /*0290*/  IADD3 R8, PT, PT, R6, 0x18, RZ ;  /* 0x0000001806087810 */ /* 0x000fe20007ffe0ff */
[C---:B------:R-:W-:Y:S01]  /*02a0*/  IMAD R17, R4.reuse, 0x8, R15 ;  /* 0x0000000804117824 */ /* 0x040fe200078e020f */
[----:B------:R-:W-:Y:S01]  /*02b0*/  LEA R13, R4, R7, 0x3 ;  /* 0x00000007040d7211 */ /* 0x000fe200078e18ff */
[----:B------:R-:W-:Y:S01]  /*02c0*/  IMAD R23, R5, 0x8, R12 ;  /* 0x0000000805177824 */ /* 0x000fe200078e020c */
[----:B------:R-:W-:-:S02]  /*02d0*/  P2R R22, PR, RZ, 0x10 ;  /* 0x00000010ff167803 */ /* 0x000fc40000000000 */
[-C--:B------:R-:W-:Y:S02]  /*02e0*/  ISETP.LT.AND P4, PT, R14, R5.reuse, !P5 ;  /* 0x000000050e00720c */ /* 0x080fe40006f81270 */
[----:B------:R-:W-:Y:S01]  /*02f0*/  ISETP.LT.AND P5, PT, R8, R5, !P5 ;  /* 0x000000050800720c */ /* 0x000fe20006fa1270 */
[--C-:B------:R-:W-:Y:S01]  /*0300*/  IMAD.WIDE R8, R7, 0x4, R10.reuse ;  /* 0x0000000407087825 */ /* 0x100fe200078e020a */
[----:B------:R-:W-:Y:S02]  /*0310*/  LEA R21, R5, R16, 0x3 ;  /* 0x0000001005157211 */ /* 0x000fe400078e18ff */
[----:B------:R-:W-:Y:S01]  /*0320*/  P2R R20, PR, RZ, 0x40 ;  /* 0x00000040ff147803 */ /* 0x000fe20000000000 */
[----:B------:R-:W-:-:S04]  /*0330*/  IMAD.WIDE R6, R13, 0x4, R10 ;  /* 0x000000040d067825 */ /* 0x000fc800078e020a */
[----:B------:R-:W-:-:S04]  /*0340*/  IMAD.WIDE R4, R15, 0x4, R10 ;  /* 0x000000040f047825 */ /* 0x000fc800078e020a */
[----:B------:R-:W-:-:S04]  /*0350*/  IMAD.WIDE R10, R17, 0x4, R10 ;  /* 0x00000004110a7825 */ /* 0x000fc800078e020a */
[----:B-1----:R-:W-:-:S04]  /*0360*/  IMAD.WIDE R12, R12, 0x4, R2 ;  /* 0x000000040c0c7825 */ /* 0x002fc800078e0202 */
[----:B------:R-:W-:-:S04]  /*0370*/  IMAD.WIDE R14, R23, 0x4, R2 ;  /* 0x00000004170e7825 */ /* 0x000fc800078e0202 */
[----:B------:R-:W-:-:S04]  /*0380*/  IMAD.WIDE R16, R16, 0x4, R2 ;  /* 0x0000000410107825 */ /* 0x000fc800078e0202 */
[----:B0-----:R-:W-:-:S07]  /*0390*/  IMAD.WIDE R2, R21, 0x4, R2 ;  /* 0x0000000415027825 */ /* 0x001fce00078e0202 */
.L_x_0:
[----:B0-----:R-:W-:Y:S01]  /*03a0*/  P2R R24, PR, RZ, 0x8 ;  /* 0x00000008ff187803 */ /* 0x001fe20000000000 */
[----:B------:R-:W2:Y:S01]  /*03b0*/  @P4 LDG.E R25, desc[UR4][R4.64] ;  /* 0x0000000404194981 */ /* 0x000ea2000c1e1900 */
[----:B------:R-:W-:Y:S02]  /*03c0*/  ISETP.NE.AND P3, PT, R20, RZ, PT ;  /* 0x000000ff1400720c */ /* 0x000fe40003f65270 */
[----:B------:R-:W-:Y:S01]  /*03d0*/  ISETP.NE.AND P6, PT, R22, RZ, PT ;  /* 0x000000ff1600720c */ /* 0x000fe20003fc5270 */
[----:B------:R-:W3:Y:S10]  /*03e0*/  @P5 LDG.E R27, desc[UR4][R10.64] ;  /* 0x000000040a1b5981 */ /* 0x000ef4000c1e1900 */
[----:B------:R-:W4:Y:S04]  /*03f0*/  @P3 LDG.E R21, desc[UR4][R8.64] ;  /* 0x0000000408153981 */ /* 0x000f28000c1e1900 */
[----:B------:R-:W5:Y:S01]  /*0400*/  @P6 LDG.E R23, desc[UR4][R6.64] ;  /* 0x0000000406176981 */ /* 0x000f62000c1e1900 */
[----:B------:R-:W-:-:S03]  /*0410*/  IADD3 R19, PT, PT, R19, 0x1, RZ ;  /* 0x0000000113137810 */ /* 0x000fc60007ffe0ff */
[----:B--2---:R-:W-:Y:S04]  /*0420*/  @P4 STS [R18+0x800], R25 ;  /* 0x0008001912004388 */ /* 0x004fe80000000800 */
[----:B---3--:R-:W-:Y:S04]  /*0430*/  @P5 STS [R18+0xc00], R27 ;  /* 0x000c001b12005388 */ /* 0x008fe80000000800 */
[----:B----4-:R-:W-:Y:S04]  /*0440*/  @P3 STS [R18], R21 ;  /* 0x0000001512003388 */ /* 0x010fe80000000800 */
[----:B-----5:R-:W-:Y:S01]  /*0450*/  @P6 STS [R18+0x400], R23 ;  /* 0x0004001712006388 */ /* 0x020fe20000000800 */
[----:B------:R-:W-:Y:S01]  /*0460*/  BAR.SYNC.DEFER_BLOCKING 0x0 ;  /* 0x0000000000007b1d */ /* 0x000fe20000010000 */
[----:B------:R-:W-:-:S05]  /*0470*/  ISETP.NE.AND P3, PT, R24, RZ, PT ;  /* 0x000000ff1800720c */ /* 0x000fca0003f65270 */
[----:B------:R-:W0:Y:S04]  /*0480*/  @P2 LDS R29, [R0] ;  /* 0x00000000001d2984 */ /* 0x000e280000000800 */
[----:B------:R-:W1:Y:S04]  /*0490*/  @P0 LDS R24, [R0+0x20] ;  /* 0x0000200000180984 */ /* 0x000e680000000800 */
[----:B------:R-:W2:Y:S04]  /*04a0*/  @P1 LDS R26, [R0+0x40] ;  /* 0x00004000001a1984 */ /* 0x000ea80000000800 */
[----:B------:R-:W3:Y:S01]  /*04b0*/  @P3 LDS R28, [R0+0x60] ;  /* 0x00006000001c3984 */ /* 0x000ee20000000800 */
[----:B------:R-:W-:-:S03]  /*04c0*/  ISETP.NE.AND P6, PT, R19, RZ, PT ;  /* 0x000000ff1300720c */ /* 0x000fc60003fc5270 */
[----:B0-----:R0:W-:Y:S04]  /*04d0*/  @P2 STG.E desc[UR4][R12.64], R29 ;  /* 0x0000001d0c002986 */ /* 0x0011e8000c101904 */
[----:B-1----:R0:W-:Y:S04]  /*04e0*/  @P0 STG.E desc[UR4][R14.64], R24 ;  /* 0x000000180e000986 */ /* 0x0021e8000c101904 */
[----:B--2---:R0:W-:Y:S04]  /*04f0*/  @P1 STG.E desc[UR4][R16.64], R26 ;  /* 0x0000001a10001986 */ /* 0x0041e8000c101904 */
[----:B---3--:R0:W-:Y:S01]  /*0500*/  @P3 STG.E desc[UR4][R2.64], R28 ;  /* 0x0000001c02003986 */ /* 0x0081e2000c101904 */
[----:B------:R-:W-:Y:S06]  /*0510*/  BAR.SYNC.DEFER_BLOCKING 0x0 ;  /* 0x0000000000007b1d */ /* 0x000fec0000010000 */
[----:B------:R-:W-:Y:S05]  /*0520*/  @P6 BRA `(.L_x_0) ;  /* 0xfffffffc009c6947 */ /* 0x000fea000383ffff */
[----:B------:R-:W-:Y:S05]  /*0530*/  EXIT ;  /* 0x000000000000794d */ /* 0x000fea0003800000 */
.L_x_1:
[----:B------:R-:W-:-:S00]  /*0540*/  BRA `(.L_x_1) ;  /* 0xfffffffc00fc7947 */ /* 0x000fc0000383ffff */
[----:B------:R-:W-:-:S00]  /*0550*/  NOP ;  /* 0x0000000000007918 */ /* 0x000fc00000000000 */
        /* <DEDUP_REMOVED lines=10> */
.L_x_25:


//--------------------- .text._Z21notSoNaivaTransKernelPfS_iii --------------------------
	.section	.text._Z21notSoNaivaTransKernelPfS_iii,"ax",@progbits
	.align	128
        .global         _Z21notSoNaivaTransKernelPfS_iii
        .type           _Z21notSoNaivaTransKernelPfS_iii,@function
        .size           _Z21notSoNaivaTransKernelPfS_iii,(.L_x_26 - _Z21notSoNaivaTransKernelPfS_iii)
        .other          _Z21notSoNaivaTransKernelPfS_iii,@"STO_CUDA_ENTRY STV_DEFAULT"
_Z21notSoNaivaTransKernelPfS_iii:
.text._Z21notSoNaivaTransKernelPfS_iii:
[----:B------:R-:W-:Y:S08]  /*0000*/  LDC R1, c[0x0][0x37c] ;  /* 0x0000df00ff017b82 */ /* 0x000ff00000000800 */
[----:B------:R-:W0:Y:S02]  /*0010*/  LDC R19, c[0x0][0x398] ;  /* 0x0000e600ff137b82 */ /* 0x000e240000000800 */
[----:B0-----:R-:W-:-:S13]  /*0020*/  ISETP.GE.AND P0, PT, R19, 0x1, PT ;  /* 0x000000011300780c */ /* 0x001fda0003f06270 */
[----:B------:R-:W-:Y:S05]  /*0030*/  @!P0 EXIT ;  /* 0x000000000000894d */ /* 0x000fea0003800000 */
[----:B------:R-:W0:Y:S01]  /*0040*/  S2R R9, SR_CTAID.X ;  /* 0x0000000000097919 */ /* 0x000e220000002500 */
[----:B------:R-:W1:Y:S01]  /*0050*/  S2UR UR5, SR_CgaCtaId ;  /* 0x00000000000579c3 */ /* 0x000e620000008800 */
[----:B------:R-:W-:Y:S01]  /*0060*/  UMOV UR4, 0x400 ;  /* 0x0000040000047882 */ /* 0x000fe20000000000 */
[----:B------:R-:W-:Y:S01]  /*0070*/  IMAD.MOV R19, RZ, RZ, -R19 ;  /* 0x000000ffff137224 */ /* 0x000fe200078e0a13 */
[----:B------:R-:W0:Y:S01]  /*0080*/  S2R R0, SR_TID.X ;  /* 0x0000000000007919 */ /* 0x000e220000002100 */
[----:B------:R-:W2:Y:S04]  /*0090*/  S2R R2, SR_TID.Y ;  /* 0x0000000000027919 */ /* 0x000ea80000002200 */
[----:B------:R-:W3:Y:S01]  /*00a0*/  LDC.64 R4, c[0x0][0x390] ;  /* 0x0000e400ff047b82 */ /* 0x000ee20000000a00 */
[----:B------:R-:W4:Y:S07]  /*00b0*/  S2R R3, SR_CTAID.Y ;  /* 0x0000000000037919 */ /* 0x000f2e0000002600 */
[----:B------:R-:W5:Y:S01]  /*00c0*/  LDC.64 R10, c[0x0][0x388] ;  /* 0x0000e200ff0a7b82 */ /* 0x000f620000000a00 */
[----:B-1----:R-:W-:Y:S01]  /*00d0*/  ULEA UR4, UR5, UR4, 0x18 ;  /* 0x0000000405047291 */ /* 0x002fe2000f8ec0ff */
[----:B0-----:R-:W-:-:S05]  /*00e0*/  IMAD R7, R9, 0x20, R0 ;  /* 0x0000002009077824 */ /* 0x001fca00078e0200 */
[----:B------:R-:W-:-:S05]  /*00f0*/  LEA R18, R0, UR4, 0x2 ;  /* 0x0000000400127c11 */ /* 0x000fca000f8e10ff */
[----:B------:R-:W0:Y:S01]  /*0100*/  LDCU.64 UR4, c[0x0][0x358] ;  /* 0x00006b00ff0477ac */ /* 0x000e220008000a00 */
[----:B--2---:R-:W-:Y:S01]  /*0110*/  IMAD R9, R9, 0x20, R2 ;  /* 0x0000002009097824 */ /* 0x004fe200078e0202 */
[----:B---3--:R-:W-:Y:S01]  /*0120*/  ISETP.GE.AND P5, PT, R7, R4, PT ;  /* 0x000000040700720c */ /* 0x008fe20003fa6270 */
[C---:B----4-:R-:W-:Y:S01]  /*0130*/  IMAD R12, R3.reuse, 0x20, R0 ;  /* 0x00000020030c7824 */ /* 0x050fe200078e0200 */
[----:B------:R-:W-:Y:S01]  /*0140*/  LEA R6, R3, R2, 0x5 ;  /* 0x0000000203067211 */ /* 0x000fe200078e28ff */
[C---:B------:R-:W-:Y:S01]  /*0150*/  VIADD R3, R9.reuse, 0x8 ;  /* 0x0000000809037836 */ /* 0x040fe20000000000 */
[----:B------:R-:W-:Y:S01]  /*0160*/  LEA R0, R0, R18, 0x7 ;  /* 0x0000001200007211 */ /* 0x000fe200078e38ff */
[----:B------:R-:W-:Y:S01]  /*0170*/  IMAD R18, R2, 0x84, R18 ;  /* 0x0000008402127824 */ /* 0x000fe200078e0212 */
[-C--:B------:R-:W-:Y:S01]  /*0180*/  ISETP.GE.AND P3, PT, R12, R5.reuse, PT ;  /* 0x000000050c00720c */ /* 0x080fe20003f66270 */
[----:B------:R-:W-:Y:S01]  /*0190*/  VIADD R13, R9, 0x10 ;  /* 0x00000010090d7836 */ /* 0x000fe20000000000 */
        /* <DEDUP_REMOVED lines=22> */
[--C-:B-----5:R-:W-:Y:S01]  /*0300*/  IMAD.WIDE R8, R7, 0x4, R10.reuse ;  /* 0x0000000407087825 */ /* 0x120fe200078e020a */
        /* <DEDUP_REMOVED lines=9> */
.L_x_2:
        /* <DEDUP_REMOVED lines=26> */
.L_x_3:
        /* <DEDUP_REMOVED lines=12> */
.L_x_26:


//--------------------- .text._Z16naiveTransKernelPfS_iii --------------------------
	.section	.text._Z16naiveTransKernelPfS_iii,"ax",@progbits
	.align	128
        .global         _Z16naiveTransKernelPfS_iii
        .type           _Z16naiveTransKernelPfS_iii,@function
        .size           _Z16naiveTransKernelPfS_iii,(.L_x_27 - _Z16naiveTransKernelPfS_iii)
        .other          _Z16naiveTransKernelPfS_iii,@"STO_CUDA_ENTRY STV_DEFAULT"
_Z16naiveTransKernelPfS_iii:
.text._Z16naiveTransKernelPfS_iii:
[----:B------:R-:W-:Y:S08]  /*0000*/  LDC R1, c[0x0][0x37c] ;  /* 0x0000df00ff017b82 */ /* 0x000ff00000000800 */
[----:B------:R-:W0:Y:S01]  /*0010*/  LDC R16, c[0x0][0x398] ;  /* 0x0000e600ff107b82 */ /* 0x000e220000000800 */
[----:B------:R-:W1:Y:S01]  /*0020*/  S2R R5, SR_CTAID.X ;  /* 0x0000000000057919 */ /* 0x000e620000002500 */
[----:B------:R-:W2:Y:S01]  /*0030*/  S2R R0, SR_TID.X ;  /* 0x0000000000007919 */ /* 0x000ea20000002100 */
[----:B------:R-:W3:Y:S01]  /*0040*/  S2R R4, SR_CTAID.Y ;  /* 0x0000000000047919 */ /* 0x000ee20000002600 */
[----:B------:R-:W4:Y:S01]  /*0050*/  S2R R9, SR_TID.Y ;  /* 0x0000000000097919 */ /* 0x000f220000002200 */
[----:B0-----:R-:W-:-:S13]  /*0060*/  ISETP.GE.AND P0, PT, R16, 0x1, PT ;  /* 0x000000011000780c */ /* 0x001fda0003f06270 */
[----:B-1234-:R-:W-:Y:S05]  /*0070*/  @!P0 EXIT ;  /* 0x000000000000894d */ /* 0x01efea0003800000 */
[----:B------:R-:W0:Y:S01]  /*0080*/  LDC.64 R10, c[0x0][0x390] ;  /* 0x0000e400ff0a7b82 */ /* 0x000e220000000a00 */
[----:B------:R-:W-:Y:S01]  /*0090*/  ISETP.NE.AND P0, PT, R16, 0x1, PT ;  /* 0x000000011000780c */ /* 0x000fe20003f05270 */
[----:B------:R-:W-:Y:S01]  /*00a0*/  IMAD R5, R5, 0x20, R0 ;  /* 0x0000002005057824 */ /* 0x000fe200078e0200 */
[----:B------:R-:W1:Y:S01]  /*00b0*/  LDCU.64 UR4, c[0x0][0x358] ;  /* 0x00006b00ff0477ac */ /* 0x000e620008000a00 */
[----:B------:R-:W-:-:S04]  /*00c0*/  IMAD R0, R4, 0x20, R9 ;  /* 0x0000002004007824 */ /* 0x000fc800078e0209 */
[----:B------:R-:W2:Y:S08]  /*00d0*/  LDC.64 R2, c[0x0][0x380] ;  /* 0x0000e000ff027b82 */ /* 0x000eb00000000a00 */
[----:B------:R-:W3:Y:S01]  /*00e0*/  LDC.64 R6, c[0x0][0x388] ;  /* 0x0000e200ff067b82 */ /* 0x000ee20000000a00 */
[----:B0-----:R-:W-:Y:S02]  /*00f0*/  IMAD R9, R5, R11, R0 ;  /* 0x0000000b05097224 */ /* 0x001fe400078e0200 */
[----:B------:R-:W-:-:S02]  /*0100*/  IMAD R13, R0, R10, R5 ;  /* 0x0000000a000d7224 */ /* 0x000fc400078e0205 */
[----:B--2---:R-:W-:-:S04]  /*0110*/  IMAD.WIDE R2, R9, 0x4, R2 ;  /* 0x0000000409027825 */ /* 0x004fc800078e0202 */
[----:B---3--:R-:W-:Y:S01]  /*0120*/  IMAD.WIDE R8, R13, 0x4, R6 ;  /* 0x000000040d087825 */ /* 0x008fe200078e0206 */
[----:B-1----:R-:W-:Y:S06]  /*0130*/  @!P0 BRA `(.L_x_4) ;  /* 0x0000000000ec8947 */ /* 0x002fec0003800000 */
[----:B------:R-:W-:Y:S01]  /*0140*/  ISETP.GE.AND P0, PT, R5, R10, PT ;  /* 0x0000000a0500720c */ /* 0x000fe20003f06270 */
[C---:B------:R-:W-:Y:S01]  /*0150*/  VIADD R12, R0.reuse, 0x10 ;  /* 0x00000010000c7836 */ /* 0x040fe20000000000 */
[C---:B------:R-:W-:Y:S01]  /*0160*/  IADD3 R4, PT, PT, R0.reuse, 0x8, RZ ;  /* 0x0000000800047810 */ /* 0x040fe20007ffe0ff */
[----:B------:R-:W-:Y:S01]  /*0170*/  VIADD R14, R0, 0x18 ;  /* 0x00000018000e7836 */ /* 0x000fe20000000000 */
[C---:B------:R-:W-:Y:S01]  /*0180*/  LEA R15, R10.reuse, R13, 0x4 ;  /* 0x0000000d0a0f7211 */ /* 0x040fe200078e20ff */
[----:B------:R-:W-:Y:S01]  /*0190*/  IMAD R13, R10, 0x8, R13 ;  /* 0x000000080a0d7824 */ /* 0x000fe200078e020d */
[-C--:B------:R-:W-:Y:S02]  /*01a0*/  ISETP.LT.AND P1, PT, R4, R11.reuse, !P0 ;  /* 0x0000000b0400720c */ /* 0x080fe40004721270 */
[-C--:B------:R-:W-:Y:S01]  /*01b0*/  ISETP.LT.AND P2, PT, R12, R11.reuse, !P0 ;  /* 0x0000000b0c00720c */ /* 0x080fe20004741270 */
[----:B------:R-:W-:Y:S01]  /*01c0*/  IMAD R17, R10, 0x8, R15 ;  /* 0x000000080a117824 */ /* 0x000fe200078e020f */
[----:B------:R-:W-:-:S02]  /*01d0*/  ISETP.LT.AND P3, PT, R14, R11, !P0 ;  /* 0x0000000b0e00720c */ /* 0x000fc40004761270 */
[----:B------:R-:W-:Y:S02]  /*01e0*/  LOP3.LUT R4, R16, 0x7ffffffe, RZ, 0xc0, !PT ;  /* 0x7ffffffe10047812 */ /* 0x000fe400078ec0ff */
[----:B------:R-:W-:Y:S01]  /*01f0*/  ISETP.LT.AND P0, PT, R0, R11, !P0 ;  /* 0x0000000b0000720c */ /* 0x000fe20004701270 */
[----:B------:R-:W-:Y:S01]  /*0200*/  IMAD.WIDE R10, R13, 0x4, R6 ;  /* 0x000000040d0a7825 */ /* 0x000fe200078e0206 */
[----:B------:R-:W-:-:S03]  /*0210*/  IADD3 R4, PT, PT, -R4, RZ, RZ ;  /* 0x000000ff04047210 */ /* 0x000fc60007ffe1ff */
[----:B------:R-:W-:-:S04]  /*0220*/  IMAD.WIDE R12, R15, 0x4, R6 ;  /* 0x000000040f0c7825 */ /* 0x000fc800078e0206 */
[----:B------:R-:W-:-:S07]  /*0230*/  IMAD.WIDE R6, R17, 0x4, R6 ;  /* 0x0000000411067825 */ /* 0x000fce00078e0206 */
.L_x_21:
[----:B------:R-:W-:Y:S04]  /*0240*/  BSSY.RECONVERGENT B0, `(.L_x_5) ;  /* 0x0000004000007945 */ /* 0x000fe80003800200 */
[----:B01234-:R-:W-:Y:S05]  /*0250*/  @!P0 BRA `(.L_x_6) ;  /* 0x0000000000088947 */ /* 0x01ffea0003800000 */
[----:B------:R-:W2:Y:S04]  /*0260*/  LDG.E R15, desc[UR4][R8.64] ;  /* 0x00000004080f7981 */ /* 0x000ea8000c1e1900 */
[----:B--2---:R0:W-:Y:S02]  /*0270*/  STG.E desc[UR4][R2.64], R15 ;  /* 0x0000000f02007986 */ /* 0x0041e4000c101904 */
.L_x_6:
[----:B------:R-:W-:Y:S05]  /*0280*/  BSYNC.RECONVERGENT B0 ;  /* 0x0000000000007941 */ /* 0x000fea0003800200 */
.L_x_5:
[----:B------:R-:W-:Y:S04]  /*0290*/  BSSY.RECONVERGENT B0, `(.L_x_7) ;  /* 0x0000004000007945 */ /* 0x000fe80003800200 */
[----:B------:R-:W-:Y:S05]  /*02a0*/  @!P1 BRA `(.L_x_8) ;  /* 0x0000000000089947 */ /* 0x000fea0003800000 */
[----:B0-----:R-:W2:Y:S04]  /*02b0*/  LDG.E R15, desc[UR4][R10.64] ;  /* 0x000000040a0f7981 */ /* 0x001ea8000c1e1900 */
[----:B--2---:R1:W-:Y:S02]  /*02c0*/  STG.E desc[UR4][R2.64+0x20], R15 ;  /* 0x0000200f02007986 */ /* 0x0043e4000c101904 */
.L_x_8:
[----:B------:R-:W-:Y:S05]  /*02d0*/  BSYNC.RECONVERGENT B0 ;  /* 0x0000000000007941 */ /* 0x000fea0003800200 */
.L_x_7:
[----:B------:R-:W-:Y:S04]  /*02e0*/  BSSY.RECONVERGENT B0, `(.L_x_9) ;  /* 0x0000004000007945 */ /* 0x000fe80003800200 */
[----:B------:R-:W-:Y:S05]  /*02f0*/  @!P2 BRA `(.L_x_10) ;  /* 0x000000000008a947 */ /* 0x000fea0003800000 */
[----:B01----:R-:W2:Y:S04]  /*0300*/  LDG.E R15, desc[UR4][R12.64] ;  /* 0x000000040c0f7981 */ /* 0x003ea8000c1e1900 */
[----:B--2---:R2:W-:Y:S02]  /*0310*/  STG.E desc[UR4][R2.64+0x40], R15 ;  /* 0x0000400f02007986 */ /* 0x0045e4000c101904 */
.L_x_10:
[----:B------:R-:W-:Y:S05]  /*0320*/  BSYNC.RECONVERGENT B0 ;  /* 0x0000000000007941 */ /* 0x000fea0003800200 */
.L_x_9:
[----:B------:R-:W-:Y:S04]  /*0330*/  BSSY.RECONVERGENT B0, `(.L_x_11) ;  /* 0x0000004000007945 */ /* 0x000fe80003800200 */
[----:B------:R-:W-:Y:S05]  /*0340*/  @!P3 BRA `(.L_x_12) ;  /* 0x000000000008b947 */ /* 0x000fea0003800000 */
[----:B012---:R-:W2:Y:S04]  /*0350*/  LDG.E R15, desc[UR4][R6.64] ;  /* 0x00000004060f7981 */ /* 0x007ea8000c1e1900 */
[----:B--2---:R3:W-:Y:S02]  /*0360*/  STG.E desc[UR4][R2.64+0x60], R15 ;  /* 0x0000600f02007986 */ /* 0x0047e4000c101904 */
.L_x_12:
[----:B------:R-:W-:Y:S05]  /*0370*/  BSYNC.RECONVERGENT B0 ;  /* 0x0000000000007941 */ /* 0x000fea0003800200 */
.L_x_11:
[----:B------:R-:W-:Y:S04]  /*0380*/  BSSY.RECONVERGENT B0, `(.L_x_13) ;  /* 0x0000004000007945 */ /* 0x000fe80003800200 */
[----:B------:R-:W-:Y:S05]  /*0390*/  @!P0 BRA `(.L_x_14) ;  /* 0x0000000000088947 */ /* 0x000fea0003800000 */
[----:B0123--:R-:W2:Y:S04]  /*03a0*/  LDG.E R15, desc[UR4][R8.64] ;  /* 0x00000004080f7981 */ /* 0x00fea8000c1e1900 */
[----:B--2---:R4:W-:Y:S02]  /*03b0*/  STG.E desc[UR4][R2.64], R15 ;  /* 0x0000000f02007986 */ /* 0x0049e4000c101904 */
.L_x_14:
[----:B------:R-:W-:Y:S05]  /*03c0*/  BSYNC.RECONVERGENT B0 ;  /* 0x0000000000007941 */ /* 0x000fea0003800200 */
.L_x_13:
[----:B------:R-:W-:Y:S04]  /*03d0*/  BSSY.RECONVERGENT B0, `(.L_x_15) ;  /* 0x0000004000007945 */ /* 0x000fe80003800200 */
[----:B------:R-:W-:Y:S05]  /*03e0*/  @!P1 BRA `(.L_x_16) ;  /* 0x0000000000089947 */ /* 0x000fea0003800000 */
[----:B01234-:R-:W2:Y:S04]  /*03f0*/  LDG.E R15, desc[UR4][R10.64] ;  /* 0x000000040a0f7981 */ /* 0x01fea8000c1e1900 */
[----:B--2---:R0:W-:Y:S02]  /*0400*/  STG.E desc[UR4][R2.64+0x20], R15 ;  /* 0x0000200f02007986 */ /* 0x0041e4000c101904 */
.L_x_16:
[----:B------:R-:W-:Y:S05]  /*0410*/  BSYNC.RECONVERGENT B0 ;  /* 0x0000000000007941 */ /* 0x000fea0003800200 */
.L_x_15:
[----:B------:R-:W-:Y:S04]  /*0420*/  BSSY.RECONVERGENT B0, `(.L_x_17) ;  /* 0x0000004000007945 */ /* 0x000fe80003800200 */
[----:B------:R-:W-:Y:S05]  /*0430*/  @!P2 BRA `(.L_x_18) ;  /* 0x000000000008a947 */ /* 0x000fea0003800000 */
[----:B01234-:R-:W2:Y:S04]  /*0440*/  LDG.E R15, desc[UR4][R12.64] ;  /* 0x000000040c0f7981 */ /* 0x01fea8000c1e1900 */
[----:B--2---:R0:W-:Y:S02]  /*0450*/  STG.E desc[UR4][R2.64+0x40], R15 ;  /* 0x0000400f02007986 */ /* 0x0041e4000c101904 */
.L_x_18:
[----:B------:R-:W-:Y:S05]  /*0460*/  BSYNC.RECONVERGENT B0 ;  /* 0x0000000000007941 */ /* 0x000fea0003800200 */
.L_x_17:
[----:B------:R-:W-:Y:S04]  /*0470*/  BSSY.RECONVERGENT B0, `(.L_x_19) ;  /* 0x0000004000007945 */ /* 0x000fe80003800200 */
[----:B------:R-:W-:Y:S05]  /*0480*/  @!P3 BRA `(.L_x_20) ;  /* 0x000000000008b947 */ /* 0x000fea0003800000 */
[----:B01234-:R-:W2:Y:S04]  /*0490*/  LDG.E R15, desc[UR4][R6.64] ;  /* 0x00000004060f7981 */ /* 0x01fea8000c1e1900 */
[----:B--2---:R0:W-:Y:S02]  /*04a0*/  STG.E desc[UR4][R2.64+0x60], R15 ;  /* 0x0000600f02007986 */ /* 0x0041e4000c101904 */
.L_x_20:
[----:B------:R-:W-:Y:S05]  /*04b0*/  BSYNC.RECONVERGENT B0 ;  /* 0x0000000000007941 */ /* 0x000fea0003800200 */
.L_x_19:
[----:B------:R-:W-:-:S05]  /*04c0*/  VIADD R4, R4, 0x2 ;  /* 0x0000000204047836 */ /* 0x000fca0000000000 */
[----:B------:R-:W-:-:S13]  /*04d0*/  ISETP.NE.AND P4, PT, R4, RZ, PT ;  /* 0x000000ff0400720c */ /* 0x000fda0003f85270 */
[----:B------:R-:W-:Y:S05]  /*04e0*/  @P4 BRA `(.L_x_21) ;  /* 0xfffffffc00544947 */ /* 0x000fea000383ffff */
.L_x_4:
[----:B------:R-:W5:Y:S02]  /*04f0*/  LDC R4, c[0x0][0x398] ;  /* 0x0000e600ff047b82 */ /* 0x000f640000000800 */
[----:B-----5:R-:W-:-:S04]  /*0500*/  LOP3.LUT R4, R4, 0x1, RZ, 0xc0, !PT ;  /* 0x0000000104047812 */ /* 0x020fc800078ec0ff */
[----:B------:R-:W-:-:S13]  /*0510*/  ISETP.NE.U32.AND P0, PT, R4, 0x1, PT ;  /* 0x000000010400780c */ /* 0x000fda0003f05070 */
[----:B------:R-:W-:Y:S05]  /*0520*/  @P0 EXIT ;  /* 0x000000000000094d */ /* 0x000fea0003800000 */
[----:B------:R-:W5:Y:S02]  /*0530*/  LDCU.64 UR6, c[0x0][0x390] ;  /* 0x00007200ff0677ac */ /* 0x000f640008000a00 */
[----:B-----5:R-:W-:-:S04]  /*0540*/  ISETP.GE.AND P0, PT, R0, UR7, PT ;  /* 0x0000000700007c0c */ /* 0x020fc8000bf06270 */
[----:B------:R-:W-:-:S13]  /*0550*/  ISETP.GE.OR P1, PT, R5, UR6, P0 ;  /* 0x0000000605007c0c */ /* 0x000fda0008726670 */
[----:B------:R-:W5:Y:S01]  /*0560*/  @!P1 LDG.E R9, desc[UR4][R8.64] ;  /* 0x0000000408099981 */ /* 0x000f62000c1e1900 */
[----:B------:R-:W-:-:S04]  /*0570*/  IADD3 R4, PT, PT, R0, 0x8, RZ ;  /* 0x0000000800047810 */ /* 0x000fc80007ffe0ff */
[----:B------:R-:W-:-:S04]  /*0580*/  ISETP.GE.AND P0, PT, R4, UR7, PT ;  /* 0x0000000704007c0c */ /* 0x000fc8000bf06270 */
[----:B------:R-:W-:-:S13]  /*0590*/  ISETP.GE.OR P0, PT, R5, UR6, P0 ;  /* 0x0000000605007c0c */ /* 0x000fda0008706670 */
[----:B------:R-:W0:Y:S01]  /*05a0*/  @!P0 LDC.64 R6, c[0x0][0x388] ;  /* 0x0000e200ff068b82 */ /* 0x000e220000000a00 */
[----:B------:R-:W-:-:S04]  /*05b0*/  @!P0 IMAD R11, R4, UR6, R5 ;  /* 0x00000006040b8c24 */ /* 0x000fc8000f8e0205 */
[----:B0-----:R-:W-:Y:S01]  /*05c0*/  @!P0 IMAD.WIDE R6, R11, 0x4, R6 ;  /* 0x000000040b068825 */ /* 0x001fe200078e0206 */
[----:B-----5:R0:W-:Y:S05]  /*05d0*/  @!P1 STG.E desc[UR4][R2.64], R9 ;  /* 0x0000000902009986 */ /* 0x0201ea000c101904 */
[----:B------:R-:W5:Y:S01]  /*05e0*/  @!P0 LDG.E R7, desc[UR4][R6.64] ;  /* 0x0000000406078981 */ /* 0x000f62000c1e1900 */
[C---:B------:R-:W-:Y:S01]  /*05f0*/  VIADD R4, R0.reuse, 0x10 ;  /* 0x0000001000047836 */ /* 0x040fe20000000000 */
[----:B------:R-:W-:Y:S01]  /*0600*/  IADD3 R0, PT, PT, R0, 0x18, RZ ;  /* 0x0000001800007810 */ /* 0x000fe20007ffe0ff */
[----:B------:R-:W-:Y:S03]  /*0610*/  BSSY.RECONVERGENT B0, `(.L_x_22) ;  /* 0x000000c000007945 */ /* 0x000fe60003800200 */
[----:B------:R-:W-:-:S02]  /*0620*/  ISETP.GE.AND P1, PT, R4, UR7, PT ;  /* 0x0000000704007c0c */ /* 0x000fc4000bf26270 */
[----:B------:R-:W-:Y:S02]  /*0630*/  ISETP.GE.AND P2, PT, R0, UR7, PT ;  /* 0x0000000700007c0c */ /* 0x000fe4000bf46270 */
[C---:B------:R-:W-:Y:S02]  /*0640*/  ISETP.GE.OR P1, PT, R5.reuse, UR6, P1 ;  /* 0x0000000605007c0c */ /* 0x040fe40008f26670 */
[----:B------:R-:W-:Y:S01]  /*0650*/  ISETP.GE.OR P2, PT, R5, UR6, P2 ;  /* 0x0000000605007c0c */ /* 0x000fe20009746670 */
[----:B-----5:R0:W-:Y:S10]  /*0660*/  @!P0 STG.E desc[UR4][R2.64+0x20], R7 ;  /* 0x0000200702008986 */ /* 0x0201f4000c101904 */
[----:B------:R-:W-:Y:S05]  /*0670*/  @P1 BRA `(.L_x_23) ;  /* 0x0000000000141947 */ /* 0x000fea0003800000 */
[----:B0-----:R-:W0:Y:S01]  /*0680*/  LDC.64 R6, c[0x0][0x388] ;  /* 0x0000e200ff067b82 */ /* 0x001e220000000a00 */
[----:B------:R-:W-:-:S04]  /*0690*/  IMAD R9, R4, UR6, R5 ;  /* 0x0000000604097c24 */ /* 0x000fc8000f8e0205 */
[----:B0-----:R-:W-:-:S06]  /*06a0*/  IMAD.WIDE R6, R9, 0x4, R6 ;  /* 0x0000000409067825 */ /* 0x001fcc00078e0206 */
[----:B------:R-:W5:Y:S04]  /*06b0*/  LDG.E R7, desc[UR4][R6.64] ;  /* 0x0000000406077981 */ /* 0x000f68000c1e1900 */
[----:B-----5:R0:W-:Y:S02]  /*06c0*/  STG.E desc[UR4][R2.64+0x40], R7 ;  /* 0x0000400702007986 */ /* 0x0201e4000c101904 */
.L_x_23:
[----:B------:R-:W-:Y:S05]  /*06d0*/  BSYNC.RECONVERGENT B0 ;  /* 0x0000000000007941 */ /* 0x000fea0003800200 */
.L_x_22:
[----:B------:R-:W-:Y:S05]  /*06e0*/  @P2 EXIT ;  /* 0x000000000000294d */ /* 0x000fea0003800000 */
[----:B0-----:R-:W0:Y:S01]  /*06f0*/  LDC.64 R6, c[0x0][0x388] ;  /* 0x0000e200ff067b82 */ /* 0x001e220000000a00 */
[----:B------:R-:W-:-:S04]  /*0700*/  IMAD R5, R0, UR6, R5 ;  /* 0x0000000600057c24 */ /* 0x000fc8000f8e0205 */
[----:B0-----:R-:W-:-:S06]  /*0710*/  IMAD.WIDE R4, R5, 0x4, R6 ;  /* 0x0000000405047825 */ /* 0x001fcc00078e0206 */
[----:B------:R-:W5:Y:S04]  /*0720*/  LDG.E R5, desc[UR4][R4.64] ;  /* 0x0000000404057981 */ /* 0x000f68000c1e1900 */
[----:B-----5:R-:W-:Y:S01]  /*0730*/  STG.E desc[UR4][R2.64+0x60], R5 ;  /* 0x0000600502007986 */ /* 0x020fe2000c101904 */
[----:B------:R-:W-:Y:S05]  /*0740*/  EXIT ;  /* 0x000000000000794d */ /* 0x000fea0003800000 */
.L_x_24:
        /* <DEDUP_REMOVED lines=11> */
.L_x_27:


//--------------------- .nv.shared._Z19notABankTransKernelPfS_iii --------------------------
	.section	.nv.shared._Z19notABankTransKernelPfS_iii,"aw",@nobits
	.sectionflags	@""
	.align	4
.nv.shared._Z19notABankTransKernelPfS_iii:
	.zero		5120


//--------------------- .nv.shared.reserved.0     --------------------------
	.section	.nv.shared.reserved.0,"aw",@nobits
	.weak		__nv_reservedSMEM_offset_0_alias
	.size		__nv_reservedSMEM_offset_0_alias, 0, 64
	.other		__nv_reservedSMEM_offset_0_alias,@"STO_CUDA_RESERVED_SHARED STV_DEFAULT"
__nv_reservedSMEM_offset_0_alias:
	.zero		0
	.zero		64


//--------------------- .nv.shared._Z21notSoNaivaTransKernelPfS_iii --------------------------
	.section	.nv.shared._Z21notSoNaivaTransKernelPfS_iii,"aw",@nobits
	.sectionflags	@""
	.align	4
.nv.shared._Z21notSoNaivaTransKernelPfS_iii:
	.zero		5248


//--------------------- .nv.constant0._Z19notABankTransKernelPfS_iii --------------------------
	.section	.nv.constant0._Z19notABankTransKernelPfS_iii,"a",@progbits
	.sectionflags	@""
	.align	4
.nv.constant0._Z19notABankTransKernelPfS_iii:
	.zero		924


//--------------------- .nv.constant0._Z21notSoNaivaTransKernelPfS_iii --------------------------
	.section	.nv.constant0._Z21notSoNaivaTransKernelPfS_iii,"a",@progbits
	.sectionflags	@""
	.align	4
.nv.constant0._Z21notSoNaivaTransKernelPfS_iii:
	.zero		924


//--------------------- .nv.constant0._Z16naiveTransKernelPfS_iii --------------------------
	.section	.nv.constant0._Z16naiveTransKernelPfS_iii,"a",@progbits
	.sectionflags	@""
	.align	4
.nv.constant0._Z16naiveTransKernelPfS_iii:
	.zero		924


//--------------------- SYMBOLS --------------------------

	.type		.nv.reservedSmem.offset0,@object
	.size		.nv.reservedSmem.offset0,0x4
	.type		.nv.reservedSmem.cap,@object
	.size		.nv.reservedSmem.cap,0x4
